	.headerflags	@"EF_CUDA_TEXMODE_UNIFIED EF_CUDA_64BIT_ADDRESS EF_CUDA_ACCELERATORS EF_CUDA_SM90 EF_CUDA_VIRTUAL_SM(EF_CUDA_SM90)"
	.elftype	@"ET_EXEC"


//--------------------- .nv.info                  --------------------------
	.section	.nv.info,"",@"SHT_CUDA_INFO"
	.align	4


	//----- nvinfo : EIATTR_REGCOUNT
	.align		4
        /*0000*/ 	.byte	0x04, 0x2f
        /*0002*/ 	.short	(.L_3 - .L_2)
	.align		4
.L_2:
        /*0004*/ 	.word	index@(triton_poi_fused__native_batch_norm_legit_no_training_relu_22)
        /*0008*/ 	.word	0x00000011


	//----- nvinfo : EIATTR_MIN_STACK_SIZE
	.align		4
.L_3:
        /*000c*/ 	.byte	0x04, 0x12
        /*000e*/ 	.short	(.L_5 - .L_4)
	.align		4
.L_4:
        /*0010*/ 	.word	index@(triton_poi_fused__native_batch_norm_legit_no_training_relu_22)
        /*0014*/ 	.word	0x00000000


	//----- nvinfo : EIATTR_FRAME_SIZE
	.align		4
.L_5:
        /*0018*/ 	.byte	0x04, 0x11
        /*001a*/ 	.short	(.L_7 - .L_6)
	.align		4
.L_6:
        /*001c*/ 	.word	index@(triton_poi_fused__native_batch_norm_legit_no_training_relu_22)
        /*0020*/ 	.word	0x00000000


	//----- nvinfo : EIATTR_MIN_STACK_SIZE
	.align		4
.L_7:
        /*0024*/ 	.byte	0x04, 0x12
        /*0026*/ 	.short	(.L_9 - .L_8)
	.align		4
.L_8:
        /*0028*/ 	.word	index@(triton_poi_fused__native_batch_norm_legit_no_training_relu_22)
        /*002c*/ 	.word	0x00000000
.L_9:


//--------------------- .nv.info.triton_poi_fused__native_batch_norm_legit_no_training_relu_22 --------------------------
	.section	.nv.info.triton_poi_fused__native_batch_norm_legit_no_training_relu_22,"",@"SHT_CUDA_INFO"
	.sectionflags	@""
	.align	4


	//----- nvinfo : EIATTR_CUDA_API_VERSION
	.align		4
        /*0000*/ 	.byte	0x04, 0x37
        /*0002*/ 	.short	(.L_11 - .L_10)
.L_10:
        /*0004*/ 	.word	0x0000007c


	//----- nvinfo : EIATTR_KPARAM_INFO
	.align		4
.L_11:
        /*0008*/ 	.byte	0x04, 0x17
        /*000a*/ 	.short	(.L_13 - .L_12)
.L_12:
        /*000c*/ 	.word	0x00000000
        /*0010*/ 	.short	0x0006
        /*0012*/ 	.short	0x0030
        /*0014*/ 	.byte	0x00, 0xf0, 0x11, 0x00


	//----- nvinfo : EIATTR_KPARAM_INFO
	.align		4
.L_13:
        /*0018*/ 	.byte	0x04, 0x17
        /*001a*/ 	.short	(.L_15 - .L_14)
.L_14:
        /*001c*/ 	.word	0x00000000
        /*0020*/ 	.short	0x0005
        /*0022*/ 	.short	0x0028
        /*0024*/ 	.byte	0x00, 0xf4, 0x21, 0x00


	//----- nvinfo : EIATTR_KPARAM_INFO
	.align		4
.L_15:
        /*0028*/ 	.byte	0x04, 0x17
        /*002a*/ 	.short	(.L_17 - .L_16)
.L_16:
        /*002c*/ 	.word	0x00000000
        /*0030*/ 	.short	0x0004
        /*0032*/ 	.short	0x0020
        /*0034*/ 	.byte	0x00, 0xf4, 0x21, 0x00


	//----- nvinfo : EIATTR_KPARAM_INFO
	.align		4
.L_17:
        /*0038*/ 	.byte	0x04, 0x17
        /*003a*/ 	.short	(.L_19 - .L_18)
.L_18:
        /*003c*/ 	.word	0x00000000
        /*0040*/ 	.short	0x0003
        /*0042*/ 	.short	0x0018
        /*0044*/ 	.byte	0x00, 0xf4, 0x21, 0x00


	//----- nvinfo : EIATTR_KPARAM_INFO
	.align		4
.L_19:
        /*0048*/ 	.byte	0x04, 0x17
        /*004a*/ 	.short	(.L_21 - .L_20)
.L_20:
        /*004c*/ 	.word	0x00000000
        /*0050*/ 	.short	0x0002
        /*0052*/ 	.short	0x0010
        /*0054*/ 	.byte	0x00, 0xf4, 0x21, 0x00


	//----- nvinfo : EIATTR_KPARAM_INFO
	.align		4
.L_21:
        /*0058*/ 	.byte	0x04, 0x17
        /*005a*/ 	.short	(.L_23 - .L_22)
.L_22:
        /*005c*/ 	.word	0x00000000
        /*0060*/ 	.short	0x0001
        /*0062*/ 	.short	0x0008
        /*0064*/ 	.byte	0x00, 0xf4, 0x21, 0x00


	//----- nvinfo : EIATTR_KPARAM_INFO
	.align		4
.L_23:
        /*0068*/ 	.byte	0x04, 0x17
        /*006a*/ 	.short	(.L_25 - .L_24)
.L_24:
        /*006c*/ 	.word	0x00000000
        /*0070*/ 	.short	0x0000
        /*0072*/ 	.short	0x0000
        /*0074*/ 	.byte	0x00, 0xf4, 0x21, 0x00


	//----- nvinfo : EIATTR_SPARSE_MMA_MASK
	.align		4
.L_25:
        /*0078*/ 	.byte	0x03, 0x50
        /*007a*/ 	.short	0x0000


	//----- nvinfo : EIATTR_MAXREG_COUNT
	.align		4
        /*007c*/ 	.byte	0x03, 0x1b
        /*007e*/ 	.short	0x00ff


	//----- nvinfo : EIATTR_EXIT_INSTR_OFFSETS
	.align		4
        /*0080*/ 	.byte	0x04, 0x1c
        /*0082*/ 	.short	(.L_27 - .L_26)


	//   ....[0]....
.L_26:
        /*0084*/ 	.word	0x00000360


	//----- nvinfo : EIATTR_REQNTID
	.align		4
.L_27:
        /*0088*/ 	.byte	0x04, 0x10
        /*008a*/ 	.short	(.L_29 - .L_28)
.L_28:
        /*008c*/ 	.word	0x00000080
        /*0090*/ 	.word	0x00000001
        /*0094*/ 	.word	0x00000001


	//----- nvinfo : EIATTR_CBANK_PARAM_SIZE
	.align		4
.L_29:
        /*0098*/ 	.byte	0x03, 0x19
        /*009a*/ 	.short	0x0034


	//----- nvinfo : EIATTR_PARAM_CBANK
	.align		4
        /*009c*/ 	.byte	0x04, 0x0a
        /*009e*/ 	.short	(.L_31 - .L_30)
	.align		4
.L_30:
        /*00a0*/ 	.word	index@(.nv.constant0.triton_poi_fused__native_batch_norm_legit_no_training_relu_22)
        /*00a4*/ 	.short	0x0210
        /*00a6*/ 	.short	0x0034


	//----- nvinfo : EIATTR_SW_WAR
	.align		4
.L_31:
        /*00a8*/ 	.byte	0x04, 0x36
        /*00aa*/ 	.short	(.L_33 - .L_32)
.L_32:
        /*00ac*/ 	.word	0x00000008
.L_33:


//--------------------- .nv.callgraph             --------------------------
	.section	.nv.callgraph,"",@"SHT_CUDA_CALLGRAPH"
	.align	4
	.sectionentsize	8
	.align		4
        /*0000*/ 	.word	0x00000000
	.align		4
        /*0004*/ 	.word	0xffffffff
	.align		4
        /*0008*/ 	.word	0x00000000
	.align		4
        /*000c*/ 	.word	0xfffffffe
	.align		4
        /*0010*/ 	.word	0x00000000
	.align		4
        /*0014*/ 	.word	0xfffffffd
	.align		4
        /*0018*/ 	.word	0x00000000
	.align		4
        /*001c*/ 	.word	0xfffffffc


//--------------------- .nv.constant4             --------------------------
	.section	.nv.constant4,"a",@progbits
	.align	8
	.align		8
.nv.constant4:
        /*0000*/ 	.dword	_$_str
	.align		8
        /*0008*/ 	.dword	_$_str_$_2


//--------------------- .text.triton_poi_fused__native_batch_norm_legit_no_training_relu_22 --------------------------
	.section	.text.triton_poi_fused__native_batch_norm_legit_no_training_relu_22,"ax",@progbits
	.align	128
        .global         triton_poi_fused__native_batch_norm_legit_no_training_relu_22
        .type           triton_poi_fused__native_batch_norm_legit_no_training_relu_22,@function
        .size           triton_poi_fused__native_batch_norm_legit_no_training_relu_22,(.L_x_1 - triton_poi_fused__native_batch_norm_legit_no_training_relu_22)
        .other          triton_poi_fused__native_batch_norm_legit_no_training_relu_22,@"STO_CUDA_ENTRY STV_DEFAULT"
triton_poi_fused__native_batch_norm_legit_no_training_relu_22:
.text.triton_poi_fused__native_batch_norm_legit_no_training_relu_22:
[----:B------:R-:W-:Y:S01]  /*0000*/  LDC R1, c[0x0][0x28] ;  /* 0x00000a00ff017b82 */ /* 0x000fe20000000800 */
[----:B------:R-:W1:Y:S07]  /*0010*/  S2R R0, SR_TID.X ;  /* 0x0000000000007919 */ /* 0x000e6e0000002100 */
[----:B------:R-:W2:Y:S01]  /*0020*/  LDC.64 R6, c[0x0][0x220] ;  /* 0x00008800ff067b82 */ /* 0x000ea20000000a00 */
[----:B------:R-:W-:Y:S01]  /*0030*/  ULDC.64 UR4, c[0x0][0x208] ;  /* 0x0000820000047ab9 */ /* 0x000fe20000000a00 */
[----:B------:R-:W3:Y:S06]  /*0040*/  S2R R5, SR_CTAID.X ;  /* 0x0000000000057919 */ /* 0x000eec0000002500 */
[----:B------:R-:W4:Y:S08]  /*0050*/  LDC.64 R8, c[0x0][0x228] ;  /* 0x00008a00ff087b82 */ /* 0x000f300000000a00 */
[----:B------:R-:W5:Y:S01]  /*0060*/  LDC.64 R10, c[0x0][0x230] ;  /* 0x00008c00ff0a7b82 */ /* 0x000f620000000a00 */
[----:B-1----:R-:W-:-:S02]  /*0070*/  SHF.L.U32 R0, R0, 0x1, RZ ;  /* 0x0000000100007819 */ /* 0x002fc400000006ff */
[----:B---3--:R-:W-:Y:S02]  /*0080*/  SHF.R.S32.HI R3, RZ, 0x17, R5 ;  /* 0x00000017ff037819 */ /* 0x008fe40000011405 */
[----:B------:R-:W-:Y:S02]  /*0090*/  LOP3.LUT R0, R0, 0xfe, RZ, 0xc0, !PT ;  /* 0x000000fe00007812 */ /* 0x000fe400078ec0ff */
[----:B------:R-:W-:Y:S02]  /*00a0*/  SGXT R3, R3, 0x1 ;  /* 0x000000010303781a */ /* 0x000fe40000000200 */
[----:B------:R-:W-:Y:S02]  /*00b0*/  LEA R0, R5, R0, 0x8 ;  /* 0x0000000005007211 */ /* 0x000fe400078e40ff */
[----:B------:R-:W1:Y:S02]  /*00c0*/  LDC.64 R4, c[0x0][0x218] ;  /* 0x00008600ff047b82 */ /* 0x000e640000000a00 */
[----:B------:R-:W-:-:S04]  /*00d0*/  LEA.HI R3, R3, R0, RZ, 0x4 ;  /* 0x0000000003037211 */ /* 0x000fc800078f20ff */
[--C-:B------:R-:W-:Y:S02]  /*00e0*/  SHF.R.S32.HI R2, RZ, 0x4, R3.reuse ;  /* 0x00000004ff027819 */ /* 0x100fe40000011403 */
[----:B------:R-:W-:-:S04]  /*00f0*/  SHF.R.S32.HI R3, RZ, 0x1f, R3 ;  /* 0x0000001fff037819 */ /* 0x000fc80000011403 */
[----:B------:R-:W-:-:S04]  /*0100*/  LEA.HI R3, R3, R2, RZ, 0x9 ;  /* 0x0000000203037211 */ /* 0x000fc800078f48ff */
[----:B------:R-:W-:-:S04]  /*0110*/  LOP3.LUT R3, R3, 0xfffffe00, RZ, 0xc0, !PT ;  /* 0xfffffe0003037812 */ /* 0x000fc800078ec0ff */
[----:B------:R-:W-:Y:S02]  /*0120*/  IADD3 R13, R2, -R3, RZ ;  /* 0x80000003020d7210 */ /* 0x000fe40007ffe0ff */
[----:B------:R-:W3:Y:S03]  /*0130*/  LDC.64 R2, c[0x0][0x210] ;  /* 0x00008400ff027b82 */ /* 0x000ee60000000a00 */
[----:B--2---:R-:W-:-:S06]  /*0140*/  IMAD.WIDE R6, R13, 0x4, R6 ;  /* 0x000000040d067825 */ /* 0x004fcc00078e0206 */
[----:B------:R-:W2:Y:S01]  /*0150*/  LDG.E.EL R6, desc[UR4][R6.64] ;  /* 0x0000000406067981 */ /* 0x000ea2000c2e1900 */
[----:B-1----:R-:W-:-:S05]  /*0160*/  IMAD.WIDE R4, R13, 0x4, R4 ;  /* 0x000000040d047825 */ /* 0x002fca00078e0204 */
[----:B------:R1:W2:Y:S01]  /*0170*/  LDG.E.EL R12, desc[UR4][R4.64] ;  /* 0x00000004040c7981 */ /* 0x0002a2000c2e1900 */
[----:B---3--:R-:W-:Y:S01]  /*0180*/  IMAD.WIDE R2, R0, 0x4, R2 ;  /* 0x0000000400027825 */ /* 0x008fe200078e0202 */
[----:B------:R-:W-:Y:S01]  /*0190*/  HFMA2.MMA R14, -RZ, RZ, 1.625, 0 ;  /* 0x3e800000ff0e7435 */ /* 0x000fe200000001ff */
[----:B-1----:R-:W1:Y:S04]  /*01a0*/  LDC.64 R4, c[0x0][0x238] ;  /* 0x00008e00ff047b82 */ /* 0x002e680000000a00 */
[----:B------:R-:W3:Y:S01]  /*01b0*/  LDG.E.64 R2, desc[UR4][R2.64] ;  /* 0x0000000402027981 */ /* 0x000ee2000c1e1b00 */
[----:B----4-:R-:W-:-:S04]  /*01c0*/  IMAD.WIDE R8, R13, 0x4, R8 ;  /* 0x000000040d087825 */ /* 0x010fc800078e0208 */
[----:B-----5:R-:W-:Y:S02]  /*01d0*/  IMAD.WIDE R10, R13, 0x4, R10 ;  /* 0x000000040d0a7825 */ /* 0x020fe400078e020a */
[----:B------:R-:W4:Y:S04]  /*01e0*/  LDG.E.EL R8, desc[UR4][R8.64] ;  /* 0x0000000408087981 */ /* 0x000f28000c2e1900 */
[----:B------:R-:W4:Y:S01]  /*01f0*/  LDG.E.EL R11, desc[UR4][R10.64] ;  /* 0x000000040a0b7981 */ /* 0x000f22000c2e1900 */
[----:B-1----:R-:W-:-:S04]  /*0200*/  IMAD.WIDE R4, R0, 0x4, R4 ;  /* 0x0000000400047825 */ /* 0x002fc800078e0204 */
[----:B--2---:R-:W-:-:S04]  /*0210*/  FADD R6, R6, 9.9999997473787516356e-06 ;  /* 0x3727c5ac06067421 */ /* 0x004fc80000000000 */
[----:B------:R-:W1:Y:S02]  /*0220*/  MUFU.SQRT R7, R6 ;  /* 0x0000000600077308 */ /* 0x000e640000002000 */
[C---:B-1----:R-:W-:Y:S02]  /*0230*/  FSETP.GT.AND P0, PT, R7.reuse, 8.50705917302346158658e+37, PT ;  /* 0x7e8000000700780b */ /* 0x042fe40003f04000 */
[----:B------:R-:W-:-:S11]  /*0240*/  FSETP.GEU.AND P1, PT, R7, 1.175494350822287508e-38, PT ;  /* 0x008000000700780b */ /* 0x000fd60003f2e000 */
[----:B------:R-:W-:-:S04]  /*0250*/  @P0 FMUL R7, R7, 0.25 ;  /* 0x3e80000007070820 */ /* 0x000fc80000400000 */
[----:B------:R-:W-:-:S06]  /*0260*/  @!P1 FMUL R7, R7, 16777216 ;  /* 0x4b80000007079820 */ /* 0x000fcc0000400000 */
[----:B------:R-:W1:Y:S01]  /*0270*/  MUFU.RCP R7, R7 ;  /* 0x0000000700077308 */ /* 0x000e620000001000 */
[----:B------:R-:W-:Y:S01]  /*0280*/  FSEL R14, R14, 1, P0 ;  /* 0x3f8000000e0e7808 */ /* 0x000fe20000000000 */
[----:B---3--:R-:W-:-:S04]  /*0290*/  FADD R2, R2, -R12 ;  /* 0x8000000c02027221 */ /* 0x008fc80000000000 */
[----:B------:R-:W-:Y:S01]  /*02a0*/  @!P1 FMUL R14, R14, 16777216 ;  /* 0x4b8000000e0e9820 */ /* 0x000fe20000400000 */
[----:B------:R-:W-:-:S03]  /*02b0*/  FADD R3, R3, -R12 ;  /* 0x8000000c03037221 */ /* 0x000fc60000000000 */
[----:B-1----:R-:W-:-:S04]  /*02c0*/  FMUL R14, R7, R14 ;  /* 0x0000000e070e7220 */ /* 0x002fc80000400000 */
[-C--:B------:R-:W-:Y:S01]  /*02d0*/  FMUL R2, R2, R14.reuse ;  /* 0x0000000e02027220 */ /* 0x080fe20000400000 */
[----:B------:R-:W-:-:S03]  /*02e0*/  FMUL R14, R3, R14 ;  /* 0x0000000e030e7220 */ /* 0x000fc60000400000 */
[C-C-:B----4-:R-:W-:Y:S01]  /*02f0*/  FFMA R2, R8.reuse, R2, R11.reuse ;  /* 0x0000000208027223 */ /* 0x150fe2000000000b */
[----:B------:R-:W-:-:S04]  /*0300*/  FFMA R14, R8, R14, R11 ;  /* 0x0000000e080e7223 */ /* 0x000fc8000000000b */
[----:B------:R-:W-:Y:S02]  /*0310*/  FSETP.GEU.AND P0, PT, R2, RZ, PT ;  /* 0x000000ff0200720b */ /* 0x000fe40003f0e000 */
[----:B------:R-:W-:Y:S02]  /*0320*/  FSETP.GEU.AND P1, PT, R14, RZ, PT ;  /* 0x000000ff0e00720b */ /* 0x000fe40003f2e000 */
[----:B------:R-:W-:Y:S02]  /*0330*/  FSEL R2, R2, RZ, P0 ;  /* 0x000000ff02027208 */ /* 0x000fe40000000000 */
[----:B------:R-:W-:-:S05]  /*0340*/  FSEL R3, R14, RZ, P1 ;  /* 0x000000ff0e037208 */ /* 0x000fca0000800000 */
[----:B------:R-:W-:Y:S01]  /*0350*/  STG.E.64 desc[UR4][R4.64], R2 ;  /* 0x0000000204007986 */ /* 0x000fe2000c101b04 */
[----:B------:R-:W-:Y:S05]  /*0360*/  EXIT ;  /* 0x000000000000794d */ /* 0x000fea0003800000 */
.L_x_0:
[----:B------:R-:W-:-:S00]  /*0370*/  BRA `(.L_x_0) ;  /* 0xfffffffc00fc7947 */ /* 0x000fc0000383ffff */
[----:B------:R-:W-:-:S00]  /*0380*/  NOP ;  /* 0x0000000000007918 */ /* 0x000fc00000000000 */
[----:B------:R-:W-:-:S00]  /*0390*/  NOP ;  /* 0x0000000000007918 */ /* 0x000fc00000000000 */
[----:B------:R-:W-:-:S00]  /*03a0*/  NOP ;  /* 0x0000000000007918 */ /* 0x000fc00000000000 */
[----:B------:R-:W-:-:S00]  /*03b0*/  NOP ;  /* 0x0000000000007918 */ /* 0x000fc00000000000 */
[----:B------:R-:W-:-:S00]  /*03c0*/  NOP ;  /* 0x0000000000007918 */ /* 0x000fc00000000000 */
[----:B------:R-:W-:-:S00]  /*03d0*/  NOP ;  /* 0x0000000000007918 */ /* 0x000fc00000000000 */
[----:B------:R-:W-:-:S00]  /*03e0*/  NOP ;  /* 0x0000000000007918 */ /* 0x000fc00000000000 */
[----:B------:R-:W-:-:S00]  /*03f0*/  NOP ;  /* 0x0000000000007918 */ /* 0x000fc00000000000 */
.L_x_1:


//--------------------- .nv.global.init           --------------------------
	.section	.nv.global.init,"aw",@progbits
.nv.global.init:
	.type		_$_str,@object
	.size		_$_str,(_$_str_$_2 - _$_str)
_$_str:
        /*0000*/ 	.byte	0x5f, 0x5f, 0x43, 0x55, 0x44, 0x41, 0x5f, 0x46, 0x54, 0x5a, 0x00
	.type		_$_str_$_2,@object
	.size		_$_str_$_2,(.L_1 - _$_str_$_2)
_$_str_$_2:
        /*000b*/ 	.byte	0x5f, 0x5f, 0x43, 0x55, 0x44, 0x41, 0x5f, 0x50, 0x52, 0x45, 0x43, 0x5f, 0x53, 0x51, 0x52, 0x54
        /*001b*/ 	.byte	0x00
.L_1:


//--------------------- .nv.constant0.triton_poi_fused__native_batch_norm_legit_no_training_relu_22 --------------------------
	.section	.nv.constant0.triton_poi_fused__native_batch_norm_legit_no_training_relu_22,"a",@progbits
	.sectionflags	@""
	.align	4
.nv.constant0.triton_poi_fused__native_batch_norm_legit_no_training_relu_22:
	.zero		580
